	.headerflags	@"EF_CUDA_TEXMODE_UNIFIED EF_CUDA_64BIT_ADDRESS EF_CUDA_ACCELERATORS EF_CUDA_SM90 EF_CUDA_VIRTUAL_SM(EF_CUDA_SM90)"
	.elftype	@"ET_EXEC"


//--------------------- .nv.info                  --------------------------
	.section	.nv.info,"",@"SHT_CUDA_INFO"
	.align	4


	//----- nvinfo : EIATTR_REGCOUNT
	.align		4
        /*0000*/ 	.byte	0x04, 0x2f
        /*0002*/ 	.short	(.L_3 - .L_2)
	.align		4
.L_2:
        /*0004*/ 	.word	index@(triton_poi_fused__native_batch_norm_legit_no_training_relu_36)
        /*0008*/ 	.word	0x00000020


	//----- nvinfo : EIATTR_MIN_STACK_SIZE
	.align		4
.L_3:
        /*000c*/ 	.byte	0x04, 0x12
        /*000e*/ 	.short	(.L_5 - .L_4)
	.align		4
.L_4:
        /*0010*/ 	.word	index@(triton_poi_fused__native_batch_norm_legit_no_training_relu_36)
        /*0014*/ 	.word	0x00000000


	//----- nvinfo : EIATTR_FRAME_SIZE
	.align		4
.L_5:
        /*0018*/ 	.byte	0x04, 0x11
        /*001a*/ 	.short	(.L_7 - .L_6)
	.align		4
.L_6:
        /*001c*/ 	.word	index@(triton_poi_fused__native_batch_norm_legit_no_training_relu_36)
        /*0020*/ 	.word	0x00000000


	//----- nvinfo : EIATTR_MIN_STACK_SIZE
	.align		4
.L_7:
        /*0024*/ 	.byte	0x04, 0x12
        /*0026*/ 	.short	(.L_9 - .L_8)
	.align		4
.L_8:
        /*0028*/ 	.word	index@(triton_poi_fused__native_batch_norm_legit_no_training_relu_36)
        /*002c*/ 	.word	0x00000000
.L_9:


//--------------------- .nv.info.triton_poi_fused__native_batch_norm_legit_no_training_relu_36 --------------------------
	.section	.nv.info.triton_poi_fused__native_batch_norm_legit_no_training_relu_36,"",@"SHT_CUDA_INFO"
	.sectionflags	@""
	.align	4


	//----- nvinfo : EIATTR_CUDA_API_VERSION
	.align		4
        /*0000*/ 	.byte	0x04, 0x37
        /*0002*/ 	.short	(.L_11 - .L_10)
.L_10:
        /*0004*/ 	.word	0x0000007c


	//----- nvinfo : EIATTR_KPARAM_INFO
	.align		4
.L_11:
        /*0008*/ 	.byte	0x04, 0x17
        /*000a*/ 	.short	(.L_13 - .L_12)
.L_12:
        /*000c*/ 	.word	0x00000000
        /*0010*/ 	.short	0x0007
        /*0012*/ 	.short	0x0034
        /*0014*/ 	.byte	0x00, 0xf0, 0x11, 0x00


	//----- nvinfo : EIATTR_KPARAM_INFO
	.align		4
.L_13:
        /*0018*/ 	.byte	0x04, 0x17
        /*001a*/ 	.short	(.L_15 - .L_14)
.L_14:
        /*001c*/ 	.word	0x00000000
        /*0020*/ 	.short	0x0006
        /*0022*/ 	.short	0x0030
        /*0024*/ 	.byte	0x00, 0xf0, 0x11, 0x00


	//----- nvinfo : EIATTR_KPARAM_INFO
	.align		4
.L_15:
        /*0028*/ 	.byte	0x04, 0x17
        /*002a*/ 	.short	(.L_17 - .L_16)
.L_16:
        /*002c*/ 	.word	0x00000000
        /*0030*/ 	.short	0x0005
        /*0032*/ 	.short	0x0028
        /*0034*/ 	.byte	0x00, 0xf4, 0x21, 0x00


	//----- nvinfo : EIATTR_KPARAM_INFO
	.align		4
.L_17:
        /*0038*/ 	.byte	0x04, 0x17
        /*003a*/ 	.short	(.L_19 - .L_18)
.L_18:
        /*003c*/ 	.word	0x00000000
        /*0040*/ 	.short	0x0004
        /*0042*/ 	.short	0x0020
        /*0044*/ 	.byte	0x00, 0xf4, 0x21, 0x00


	//----- nvinfo : EIATTR_KPARAM_INFO
	.align		4
.L_19:
        /*0048*/ 	.byte	0x04, 0x17
        /*004a*/ 	.short	(.L_21 - .L_20)
.L_20:
        /*004c*/ 	.word	0x00000000
        /*0050*/ 	.short	0x0003
        /*0052*/ 	.short	0x0018
        /*0054*/ 	.byte	0x00, 0xf4, 0x21, 0x00


	//----- nvinfo : EIATTR_KPARAM_INFO
	.align		4
.L_21:
        /*0058*/ 	.byte	0x04, 0x17
        /*005a*/ 	.short	(.L_23 - .L_22)
.L_22:
        /*005c*/ 	.word	0x00000000
        /*0060*/ 	.short	0x0002
        /*0062*/ 	.short	0x0010
        /*0064*/ 	.byte	0x00, 0xf4, 0x21, 0x00


	//----- nvinfo : EIATTR_KPARAM_INFO
	.align		4
.L_23:
        /*0068*/ 	.byte	0x04, 0x17
        /*006a*/ 	.short	(.L_25 - .L_24)
.L_24:
        /*006c*/ 	.word	0x00000000
        /*0070*/ 	.short	0x0001
        /*0072*/ 	.short	0x0008
        /*0074*/ 	.byte	0x00, 0xf4, 0x21, 0x00


	//----- nvinfo : EIATTR_KPARAM_INFO
	.align		4
.L_25:
        /*0078*/ 	.byte	0x04, 0x17
        /*007a*/ 	.short	(.L_27 - .L_26)
.L_26:
        /*007c*/ 	.word	0x00000000
        /*0080*/ 	.short	0x0000
        /*0082*/ 	.short	0x0000
        /*0084*/ 	.byte	0x00, 0xf4, 0x21, 0x00


	//----- nvinfo : EIATTR_SPARSE_MMA_MASK
	.align		4
.L_27:
        /*0088*/ 	.byte	0x03, 0x50
        /*008a*/ 	.short	0x0000


	//----- nvinfo : EIATTR_MAXREG_COUNT
	.align		4
        /*008c*/ 	.byte	0x03, 0x1b
        /*008e*/ 	.short	0x00ff


	//----- nvinfo : EIATTR_EXIT_INSTR_OFFSETS
	.align		4
        /*0090*/ 	.byte	0x04, 0x1c
        /*0092*/ 	.short	(.L_29 - .L_28)


	//   ....[0]....
.L_28:
        /*0094*/ 	.word	0x00001230


	//   ....[1]....
        /*0098*/ 	.word	0x00001300


	//----- nvinfo : EIATTR_REQNTID
	.align		4
.L_29:
        /*009c*/ 	.byte	0x04, 0x10
        /*009e*/ 	.short	(.L_31 - .L_30)
.L_30:
        /*00a0*/ 	.word	0x00000100
        /*00a4*/ 	.word	0x00000001
        /*00a8*/ 	.word	0x00000001


	//----- nvinfo : EIATTR_CBANK_PARAM_SIZE
	.align		4
.L_31:
        /*00ac*/ 	.byte	0x03, 0x19
        /*00ae*/ 	.short	0x0038


	//----- nvinfo : EIATTR_PARAM_CBANK
	.align		4
        /*00b0*/ 	.byte	0x04, 0x0a
        /*00b2*/ 	.short	(.L_33 - .L_32)
	.align		4
.L_32:
        /*00b4*/ 	.word	index@(.nv.constant0.triton_poi_fused__native_batch_norm_legit_no_training_relu_36)
        /*00b8*/ 	.short	0x0210
        /*00ba*/ 	.short	0x0038


	//----- nvinfo : EIATTR_SW_WAR
	.align		4
.L_33:
        /*00bc*/ 	.byte	0x04, 0x36
        /*00be*/ 	.short	(.L_35 - .L_34)
.L_34:
        /*00c0*/ 	.word	0x00000008
.L_35:


//--------------------- .nv.callgraph             --------------------------
	.section	.nv.callgraph,"",@"SHT_CUDA_CALLGRAPH"
	.align	4
	.sectionentsize	8
	.align		4
        /*0000*/ 	.word	0x00000000
	.align		4
        /*0004*/ 	.word	0xffffffff
	.align		4
        /*0008*/ 	.word	0x00000000
	.align		4
        /*000c*/ 	.word	0xfffffffe
	.align		4
        /*0010*/ 	.word	0x00000000
	.align		4
        /*0014*/ 	.word	0xfffffffd
	.align		4
        /*0018*/ 	.word	0x00000000
	.align		4
        /*001c*/ 	.word	0xfffffffc


//--------------------- .nv.constant4             --------------------------
	.section	.nv.constant4,"a",@progbits
	.align	8
	.align		8
.nv.constant4:
        /*0000*/ 	.dword	_$_str
	.align		8
        /*0008*/ 	.dword	_$_str_$_2


//--------------------- .text.triton_poi_fused__native_batch_norm_legit_no_training_relu_36 --------------------------
	.section	.text.triton_poi_fused__native_batch_norm_legit_no_training_relu_36,"ax",@progbits
	.sectionflags	@"SHF_BARRIERS=1"
	.align	128
        .global         triton_poi_fused__native_batch_norm_legit_no_training_relu_36
        .type           triton_poi_fused__native_batch_norm_legit_no_training_relu_36,@function
        .size           triton_poi_fused__native_batch_norm_legit_no_training_relu_36,(.L_x_1 - triton_poi_fused__native_batch_norm_legit_no_training_relu_36)
        .other          triton_poi_fused__native_batch_norm_legit_no_training_relu_36,@"STO_CUDA_ENTRY STV_DEFAULT"
triton_poi_fused__native_batch_norm_legit_no_training_relu_36:
.text.triton_poi_fused__native_batch_norm_legit_no_training_relu_36:
[----:B------:R-:W0:Y:S01]  /*0000*/  LDC R1, c[0x0][0x28] ;  /* 0x00000a00ff017b82 */ /* 0x000e220000000800 */
[----:B------:R-:W1:Y:S07]  /*0010*/  S2R R2, SR_TID.X ;  /* 0x0000000000027919 */ /* 0x000e6e0000002100 */
[----:B------:R-:W2:Y:S01]  /*0020*/  LDC.64 R16, c[0x0][0x210] ;  /* 0x00008400ff107b82 */ /* 0x000ea20000000a00 */
[----:B------:R-:W-:Y:S01]  /*0030*/  ULDC.64 UR6, c[0x0][0x208] ;  /* 0x0000820000067ab9 */ /* 0x000fe20000000a00 */
[----:B------:R-:W3:Y:S01]  /*0040*/  S2R R21, SR_CTAID.Y ;  /* 0x0000000000157919 */ /* 0x000ee20000002600 */
[----:B------:R-:W4:Y:S01]  /*0050*/  S2R R5, SR_CTAID.X ;  /* 0x0000000000057919 */ /* 0x000f220000002500 */
[----:B-1----:R-:W-:Y:S01]  /*0060*/  IMAD.SHL.U32 R3, R2, 0x4, RZ ;  /* 0x0000000402037824 */ /* 0x002fe200078e00ff */
[----:B------:R-:W-:-:S04]  /*0070*/  SHF.R.U32.HI R8, RZ, 0x6, R2 ;  /* 0x00000006ff087819 */ /* 0x000fc80000011602 */
[----:B------:R-:W-:-:S04]  /*0080*/  LOP3.LUT R0, R3, 0xfc, RZ, 0xc0, !PT ;  /* 0x000000fc03007812 */ /* 0x000fc800078ec0ff */
[----:B---3--:R-:W-:Y:S01]  /*0090*/  PRMT R4, R0, 0x6540, R21 ;  /* 0x0000654000047816 */ /* 0x008fe20000000015 */
[----:B----4-:R-:W-:Y:S01]  /*00a0*/  IMAD.SHL.U32 R0, R5, 0x10, RZ ;  /* 0x0000001005007824 */ /* 0x010fe200078e00ff */
[----:B------:R-:W-:Y:S02]  /*00b0*/  SGXT.U32 R5, R8, 0x2 ;  /* 0x000000020805781a */ /* 0x000fe40000000000 */
[C---:B------:R-:W-:Y:S01]  /*00c0*/  ISETP.GE.AND P0, PT, R4.reuse, 0x600, PT ;  /* 0x000006000400780c */ /* 0x040fe20003f06270 */
[----:B------:R-:W-:Y:S01]  /*00d0*/  IMAD.HI R6, R4, 0x2aaaaaab, RZ ;  /* 0x2aaaaaab04067827 */ /* 0x000fe200078e02ff */
[----:B------:R-:W-:-:S04]  /*00e0*/  LOP3.LUT R18, R0, R5, RZ, 0xfc, !PT ;  /* 0x0000000500127212 */ /* 0x000fc800078efcff */
[----:B------:R-:W-:Y:S02]  /*00f0*/  SHF.R.U32.HI R7, RZ, 0x1f, R6 ;  /* 0x0000001fff077819 */ /* 0x000fe40000011606 */
[----:B------:R-:W-:Y:S02]  /*0100*/  ISETP.LT.AND P1, PT, R18, 0x384, !P0 ;  /* 0x000003841200780c */ /* 0x000fe40004721270 */
[----:B------:R-:W-:Y:S02]  /*0110*/  LEA.HI.SX32 R7, R6, R7, 0x1a ;  /* 0x0000000706077211 */ /* 0x000fe400078fd2ff */
[----:B------:R-:W-:-:S03]  /*0120*/  LOP3.LUT R8, R18, 0x4, RZ, 0xfc, !PT ;  /* 0x0000000412087812 */ /* 0x000fc600078efcff */
[C---:B------:R-:W-:Y:S01]  /*0130*/  IMAD R4, R7.reuse, -0x180, R4 ;  /* 0xfffffe8007047824 */ /* 0x040fe200078e0204 */
[----:B------:R-:W-:Y:S02]  /*0140*/  ISETP.LT.AND P2, PT, R8, 0x384, !P0 ;  /* 0x000003840800780c */ /* 0x000fe40004741270 */
[----:B------:R-:W-:Y:S01]  /*0150*/  CS2R R8, SRZ ;  /* 0x0000000000087805 */ /* 0x000fe2000001ff00 */
[----:B------:R-:W-:Y:S01]  /*0160*/  IMAD R19, R7, 0x54600, R4 ;  /* 0x0005460007137824 */ /* 0x000fe200078e0204 */
[----:B------:R-:W-:Y:S02]  /*0170*/  CS2R R4, SRZ ;  /* 0x0000000000047805 */ /* 0x000fe4000001ff00 */
[----:B------:R-:W-:Y:S01]  /*0180*/  CS2R R6, SRZ ;  /* 0x0000000000067805 */ /* 0x000fe2000001ff00 */
[----:B------:R-:W-:-:S04]  /*0190*/  IMAD R19, R18, 0x180, R19 ;  /* 0x0000018012137824 */ /* 0x000fc800078e0213 */
[----:B--2---:R-:W-:-:S05]  /*01a0*/  IMAD.WIDE R14, R19, 0x4, R16 ;  /* 0x00000004130e7825 */ /* 0x004fca00078e0210 */
[----:B------:R1:W2:Y:S01]  /*01b0*/  @P1 LDG.E.EL.128 R4, desc[UR6][R14.64] ;  /* 0x000000060e041981 */ /* 0x0002a2000c2e1d00 */
[----:B------:R-:W-:Y:S01]  /*01c0*/  VIADD R23, R19, 0x600 ;  /* 0x0000060013177836 */ /* 0x000fe20000000000 */
[----:B------:R-:W-:Y:S02]  /*01d0*/  CS2R R10, SRZ ;  /* 0x00000000000a7805 */ /* 0x000fe4000001ff00 */
[----:B------:R-:W-:Y:S01]  /*01e0*/  LOP3.LUT R12, R18, 0x8, RZ, 0xfc, !PT ;  /* 0x00000008120c7812 */ /* 0x000fe200078efcff */
[----:B------:R-:W-:-:S03]  /*01f0*/  IMAD.WIDE R22, R23, 0x4, R16 ;  /* 0x0000000417167825 */ /* 0x000fc600078e0210 */
[----:B------:R-:W-:Y:S02]  /*0200*/  ISETP.LT.AND P1, PT, R12, 0x384, !P0 ;  /* 0x000003840c00780c */ /* 0x000fe40004721270 */
[----:B------:R3:W4:Y:S01]  /*0210*/  @P2 LDG.E.EL.128 R8, desc[UR6][R22.64] ;  /* 0x0000000616082981 */ /* 0x000722000c2e1d00 */
[----:B------:R-:W-:Y:S02]  /*0220*/  IADD3 R25, R19, 0xc00, RZ ;  /* 0x00000c0013197810 */ /* 0x000fe40007ffe0ff */
[----:B------:R-:W-:Y:S02]  /*0230*/  CS2R R12, SRZ ;  /* 0x00000000000c7805 */ /* 0x000fe4000001ff00 */
[----:B-1----:R-:W-:Y:S01]  /*0240*/  CS2R R14, SRZ ;  /* 0x00000000000e7805 */ /* 0x002fe2000001ff00 */
[----:B------:R-:W-:-:S05]  /*0250*/  IMAD.WIDE R24, R25, 0x4, R16 ;  /* 0x0000000419187825 */ /* 0x000fca00078e0210 */
[----:B------:R-:W5:Y:S01]  /*0260*/  @P1 LDG.E.EL.128 R12, desc[UR6][R24.64] ;  /* 0x00000006180c1981 */ /* 0x000f62000c2e1d00 */
[----:B------:R-:W-:Y:S01]  /*0270*/  LOP3.LUT R18, R18, 0xc, RZ, 0xfc, !PT ;  /* 0x0000000c12127812 */ /* 0x000fe200078efcff */
[----:B------:R-:W-:-:S03]  /*0280*/  VIADD R27, R19, 0x1200 ;  /* 0x00001200131b7836 */ /* 0x000fc60000000000 */
[----:B------:R-:W-:Y:S01]  /*0290*/  ISETP.LT.AND P0, PT, R18, 0x384, !P0 ;  /* 0x000003841200780c */ /* 0x000fe20004701270 */
[----:B------:R-:W-:Y:S01]  /*02a0*/  IMAD.WIDE R26, R27, 0x4, R16 ;  /* 0x000000041b1a7825 */ /* 0x000fe200078e0210 */
[----:B------:R-:W-:Y:S02]  /*02b0*/  CS2R R16, SRZ ;  /* 0x0000000000107805 */ /* 0x000fe4000001ff00 */
[----:B------:R-:W-:-:S09]  /*02c0*/  CS2R R18, SRZ ;  /* 0x0000000000127805 */ /* 0x000fd2000001ff00 */
[----:B------:R1:W5:Y:S01]  /*02d0*/  @P0 LDG.E.EL.128 R16, desc[UR6][R26.64] ;  /* 0x000000061a100981 */ /* 0x000362000c2e1d00 */
[----:B------:R-:W1:Y:S01]  /*02e0*/  S2UR UR5, SR_CgaCtaId ;  /* 0x00000000000579c3 */ /* 0x000e620000008800 */
[----:B------:R-:W-:Y:S01]  /*02f0*/  SHF.R.U32.HI R20, RZ, 0x2, R2 ;  /* 0x00000002ff147819 */ /* 0x000fe20000011602 */
[----:B------:R-:W-:Y:S01]  /*0300*/  UMOV UR4, 0x400 ;  /* 0x0000040000047882 */ /* 0x000fe20000000000 */
[----:B---3--:R-:W-:Y:S02]  /*0310*/  LOP3.LUT R22, R3, 0x3fc, RZ, 0xc0, !PT ;  /* 0x000003fc03167812 */ /* 0x008fe400078ec0ff */
[----:B------:R-:W-:Y:S02]  /*0320*/  LOP3.LUT R20, R20, 0x30, RZ, 0xc0, !PT ;  /* 0x0000003014147812 */ /* 0x000fe400078ec0ff */
[----:B------:R-:W-:Y:S01]  /*0330*/  PRMT R29, R2, 0x6540, R21 ;  /* 0x00006540021d7816 */ /* 0x000fe20000000015 */
[----:B01----:R-:W0:Y:S03]  /*0340*/  LDC.64 R26, c[0x0][0x220] ;  /* 0x00008800ff1a7b82 */ /* 0x003e260000000a00 */
[----:B------:R-:W-:Y:S01]  /*0350*/  ISETP.GE.AND P0, PT, R29, 0x600, PT ;  /* 0x000006001d00780c */ /* 0x000fe20003f06270 */
[----:B------:R-:W-:-:S06]  /*0360*/  UPRMT UR4, UR5, 0x654, UR4 ;  /* 0x0000065405047896 */ /* 0x000fcc0008000004 */
[----:B------:R-:W-:Y:S01]  /*0370*/  VIADD R23, R20, UR4 ;  /* 0x0000000414177c36 */ /* 0x000fe20008000000 */
[----:B------:R-:W-:-:S03]  /*0380*/  LOP3.LUT R20, R2, 0xff, RZ, 0xc0, !PT ;  /* 0x000000ff02147812 */ /* 0x000fc600078ec0ff */
[----:B------:R-:W-:Y:S01]  /*0390*/  IMAD R22, R22, 0x4, R23 ;  /* 0x0000000416167824 */ /* 0x000fe200078e0217 */
[----:B------:R-:W-:-:S04]  /*03a0*/  LEA R20, R20, UR4, 0x2 ;  /* 0x0000000414147c11 */ /* 0x000fc8000f8e10ff */
[----:B--2---:R-:W-:Y:S01]  /*03b0*/  STS.128 [R22], R4 ;  /* 0x0000000416007388 */ /* 0x004fe20000000c00 */
[----:B------:R-:W-:Y:S06]  /*03c0*/  BAR.SYNC.DEFER_BLOCKING 0x0 ;  /* 0x0000000000007b1d */ /* 0x000fec0000010000 */
[----:B------:R-:W-:Y:S04]  /*03d0*/  LDS R25, [R20] ;  /* 0x0000000014197984 */ /* 0x000fe80000000800 */
[----:B------:R-:W-:Y:S04]  /*03e0*/  LDS R23, [R20+0x410] ;  /* 0x0004100014177984 */ /* 0x000fe80000000800 */
[----:B------:R-:W-:Y:S04]  /*03f0*/  LDS R28, [R20+0x820] ;  /* 0x00082000141c7984 */ /* 0x000fe80000000800 */
[----:B------:R-:W-:Y:S01]  /*0400*/  LDS R24, [R20+0xc30] ;  /* 0x000c300014187984 */ /* 0x000fe20000000800 */
[----:B------:R-:W-:Y:S06]  /*0410*/  BAR.SYNC.DEFER_BLOCKING 0x0 ;  /* 0x0000000000007b1d */ /* 0x000fec0000010000 */
[----:B----4-:R1:W-:Y:S02]  /*0420*/  STS.128 [R22], R8 ;  /* 0x0000000816007388 */ /* 0x0103e40000000c00 */
[----:B------:R-:W-:Y:S01]  /*0430*/  BAR.SYNC.DEFER_BLOCKING 0x0 ;  /* 0x0000000000007b1d */ /* 0x000fe20000010000 */
[----:B-1----:R-:W-:-:S07]  /*0440*/  IMAD.HI R8, R29, 0x2aaaaaab, RZ ;  /* 0x2aaaaaab1d087827 */ /* 0x002fce00078e02ff */
[----:B------:R-:W1:Y:S01]  /*0450*/  LDC.64 R10, c[0x0][0x230] ;  /* 0x00008c00ff0a7b82 */ /* 0x000e620000000a00 */
[----:B------:R-:W-:-:S04]  /*0460*/  SHF.R.U32.HI R9, RZ, 0x1f, R8 ;  /* 0x0000001fff097819 */ /* 0x000fc80000011608 */
[----:B------:R-:W-:Y:S01]  /*0470*/  LEA.HI R8, R8, R9, RZ, 0x1a ;  /* 0x0000000908087211 */ /* 0x000fe200078fd0ff */
[----:B------:R-:W-:Y:S04]  /*0480*/  LDS R4, [R20] ;  /* 0x0000000014047984 */ /* 0x000fe80000000800 */
[----:B------:R-:W2:Y:S04]  /*0490*/  LDS R7, [R20+0x410] ;  /* 0x0004100014077984 */ /* 0x000ea80000000800 */
[----:B------:R-:W3:Y:S04]  /*04a0*/  LDS R6, [R20+0x820] ;  /* 0x0008200014067984 */ /* 0x000ee80000000800 */
[----:B------:R-:W4:Y:S01]  /*04b0*/  LDS R5, [R20+0xc30] ;  /* 0x000c300014057984 */ /* 0x000f220000000800 */
[----:B------:R-:W-:Y:S06]  /*04c0*/  BAR.SYNC.DEFER_BLOCKING 0x0 ;  /* 0x0000000000007b1d */ /* 0x000fec0000010000 */
[----:B-----5:R5:W-:Y:S02]  /*04d0*/  STS.128 [R22], R12 ;  /* 0x0000000c16007388 */ /* 0x020be40000000c00 */
[----:B------:R-:W-:Y:S01]  /*04e0*/  BAR.SYNC.DEFER_BLOCKING 0x0 ;  /* 0x0000000000007b1d */ /* 0x000fe20000010000 */
[----:B-----5:R-:W-:-:S07]  /*04f0*/  IMAD R15, R8, -0x180, R29 ;  /* 0xfffffe80080f7824 */ /* 0x020fce00078e021d */
[----:B------:R-:W5:Y:S01]  /*0500*/  LDC.64 R8, c[0x0][0x218] ;  /* 0x00008600ff087b82 */ /* 0x000f620000000a00 */
[----:B0-----:R-:W-:Y:S01]  /*0510*/  IMAD.WIDE R26, R15, 0x4, R26 ;  /* 0x000000040f1a7825 */ /* 0x001fe200078e021a */
[----:B------:R-:W0:Y:S04]  /*0520*/  LDS R14, [R20] ;  /* 0x00000000140e7984 */ /* 0x000e280000000800 */
[----:B------:R-:W0:Y:S04]  /*0530*/  LDS R13, [R20+0x410] ;  /* 0x00041000140d7984 */ /* 0x000e280000000800 */
[----:B------:R-:W0:Y:S04]  /*0540*/  LDS R12, [R20+0x820] ;  /* 0x00082000140c7984 */ /* 0x000e280000000800 */
[----:B------:R-:W0:Y:S01]  /*0550*/  LDS R29, [R20+0xc30] ;  /* 0x000c3000141d7984 */ /* 0x000e220000000800 */
[----:B------:R-:W-:Y:S06]  /*0560*/  BAR.SYNC.DEFER_BLOCKING 0x0 ;  /* 0x0000000000007b1d */ /* 0x000fec0000010000 */
[----:B------:R1:W-:Y:S02]  /*0570*/  STS.128 [R22], R16 ;  /* 0x0000001016007388 */ /* 0x0003e40000000c00 */
[----:B------:R-:W-:Y:S01]  /*0580*/  BAR.SYNC.DEFER_BLOCKING 0x0 ;  /* 0x0000000000007b1d */ /* 0x000fe20000010000 */
[----:B-1----:R-:W-:-:S10]  /*0590*/  HFMA2.MMA R16, -RZ, RZ, 0, 0 ;  /* 0x00000000ff107435 */ /* 0x002fd400000001ff */
[----:B------:R1:W2:Y:S01]  /*05a0*/  @!P0 LDG.E.EL R16, desc[UR6][R26.64] ;  /* 0x000000061a108981 */ /* 0x0002a2000c2e1900 */
[----:B-----5:R-:W-:-:S03]  /*05b0*/  IMAD.WIDE R8, R15, 0x4, R8 ;  /* 0x000000040f087825 */ /* 0x020fc600078e0208 */
[----:B------:R-:W5:Y:S01]  /*05c0*/  LDS R17, [R20] ;  /* 0x0000000014117984 */ /* 0x000f620000000800 */
[----:B------:R-:W-:-:S03]  /*05d0*/  IMAD.WIDE R10, R15, 0x4, R10 ;  /* 0x000000040f0a7825 */ /* 0x000fc600078e020a */
[----:B------:R-:W0:Y:S01]  /*05e0*/  LDS R19, [R20+0x410] ;  /* 0x0004100014137984 */ /* 0x000e220000000800 */
[----:B-1----:R-:W-:-:S06]  /*05f0*/  IMAD.MOV.U32 R26, RZ, RZ, RZ ;  /* 0x000000ffff1a7224 */ /* 0x002fcc00078e00ff */
[----:B------:R1:W3:Y:S01]  /*0600*/  @!P0 LDG.E.EL R26, desc[UR6][R8.64] ;  /* 0x00000006081a8981 */ /* 0x0002e2000c2e1900 */
[----:B------:R-:W-:Y:S01]  /*0610*/  IMAD.MOV.U32 R18, RZ, RZ, RZ ;  /* 0x000000ffff127224 */ /* 0x000fe200078e00ff */
[----:B-1----:R-:W1:Y:S02]  /*0620*/  LDC.64 R8, c[0x0][0x228] ;  /* 0x00008a00ff087b82 */ /* 0x002e640000000a00 */
[----:B-1----:R-:W-:-:S04]  /*0630*/  IMAD.WIDE R8, R15, 0x4, R8 ;  /* 0x000000040f087825 */ /* 0x002fc800078e0208 */
[----:B------:R-:W-:Y:S01]  /*0640*/  IMAD.MOV.U32 R15, RZ, RZ, RZ ;  /* 0x000000ffff0f7224 */ /* 0x000fe200078e00ff */
[----:B------:R1:W5:Y:S05]  /*0650*/  @!P0 LDG.E.EL R18, desc[UR6][R8.64] ;  /* 0x0000000608128981 */ /* 0x00036a000c2e1900 */
[----:B------:R0:W5:Y:S01]  /*0660*/  @!P0 LDG.E.EL R15, desc[UR6][R10.64] ;  /* 0x000000060a0f8981 */ /* 0x000162000c2e1900 */
[----:B------:R-:W4:Y:S01]  /*0670*/  S2UR UR4, SR_CgaCtaId ;  /* 0x00000000000479c3 */ /* 0x000f220000008800 */
[----:B------:R-:W-:Y:S01]  /*0680*/  SHF.R.U32.HI R2, RZ, 0x2, R2 ;  /* 0x00000002ff027819 */ /* 0x000fe20000011602 */
[----:B------:R-:W-:Y:S01]  /*0690*/  UMOV UR5, 0x400 ;  /* 0x0000040000057882 */ /* 0x000fe20000000000 */
[----:B------:R-:W-:Y:S01]  /*06a0*/  LOP3.LUT R0, R0, 0xc, R3, 0xf8, !PT ;  /* 0x0000000c00007812 */ /* 0x000fe200078ef803 */
[----:B-1----:R-:W1:Y:S01]  /*06b0*/  LDS R9, [R20+0x820] ;  /* 0x0008200014097984 */ /* 0x002e620000000800 */
[----:B------:R-:W-:-:S03]  /*06c0*/  SGXT.U32 R2, R2, 0x6 ;  /* 0x000000060202781a */ /* 0x000fc60000000000 */
[----:B0-----:R-:W0:Y:S01]  /*06d0*/  LDS R11, [R20+0xc30] ;  /* 0x000c3000140b7984 */ /* 0x001e220000000800 */
[----:B------:R-:W-:Y:S02]  /*06e0*/  MOV R10, 0x3e800000 ;  /* 0x3e800000000a7802 */ /* 0x000fe40000000f00 */
[----:B------:R-:W-:Y:S01]  /*06f0*/  PRMT R21, R2, 0x6540, R21 ;  /* 0x0000654002157816 */ /* 0x000fe20000000015 */
[----:B----4-:R-:W-:Y:S01]  /*0700*/  UPRMT UR4, UR4, 0x654, UR5 ;  /* 0x0000065404047896 */ /* 0x010fe20008000005 */
[----:B------:R-:W-:Y:S01]  /*0710*/  BAR.SYNC.DEFER_BLOCKING 0x0 ;  /* 0x0000000000007b1d */ /* 0x000fe20000010000 */
[----:B--2---:R-:W-:-:S05]  /*0720*/  FADD R22, R16, 0.0010000000474974513054 ;  /* 0x3a83126f10167421 */ /* 0x004fca0000000000 */
[----:B------:R-:W2:Y:S01]  /*0730*/  S2R R16, SR_TID.X ;  /* 0x0000000000107919 */ /* 0x000ea20000002100 */
[----:B------:R-:W4:Y:S01]  /*0740*/  MUFU.SQRT R27, R22 ;  /* 0x00000016001b7308 */ /* 0x000f220000002000 */
[--C-:B---3--:R-:W-:Y:S01]  /*0750*/  FADD R7, R7, -R26.reuse ;  /* 0x8000001a07077221 */ /* 0x108fe20000000000 */
[--C-:B------:R-:W-:Y:S01]  /*0760*/  FADD R23, R23, -R26.reuse ;  /* 0x8000001a17177221 */ /* 0x100fe20000000000 */
[--C-:B------:R-:W-:Y:S01]  /*0770*/  FADD R25, R25, -R26.reuse ;  /* 0x8000001a19197221 */ /* 0x100fe20000000000 */
[C---:B----4-:R-:W-:Y:S01]  /*0780*/  FSETP.GT.AND P0, PT, R27.reuse, 8.50705917302346158658e+37, PT ;  /* 0x7e8000001b00780b */ /* 0x050fe20003f04000 */
[--C-:B------:R-:W-:Y:S01]  /*0790*/  FADD R24, R24, -R26.reuse ;  /* 0x8000001a18187221 */ /* 0x100fe20000000000 */
[----:B------:R-:W-:Y:S01]  /*07a0*/  FSETP.GEU.AND P1, PT, R27, 1.175494350822287508e-38, PT ;  /* 0x008000001b00780b */ /* 0x000fe20003f2e000 */
[--C-:B------:R-:W-:Y:S01]  /*07b0*/  FADD R4, R4, -R26.reuse ;  /* 0x8000001a04047221 */ /* 0x100fe20000000000 */
[----:B------:R-:W-:Y:S01]  /*07c0*/  FSEL R10, R10, 1, P0 ;  /* 0x3f8000000a0a7808 */ /* 0x000fe20000000000 */
[--C-:B------:R-:W-:Y:S01]  /*07d0*/  FADD R6, R6, -R26.reuse ;  /* 0x8000001a06067221 */ /* 0x100fe20000000000 */
[--C-:B------:R-:W-:Y:S01]  /*07e0*/  FADD R5, R5, -R26.reuse ;  /* 0x8000001a05057221 */ /* 0x100fe20000000000 */
[--C-:B------:R-:W-:Y:S01]  /*07f0*/  FADD R14, R14, -R26.reuse ;  /* 0x8000001a0e0e7221 */ /* 0x100fe20000000000 */
[--C-:B------:R-:W-:Y:S01]  /*0800*/  FADD R13, R13, -R26.reuse ;  /* 0x8000001a0d0d7221 */ /* 0x100fe20000000000 */
[--C-:B------:R-:W-:Y:S01]  /*0810*/  FADD R12, R12, -R26.reuse ;  /* 0x8000001a0c0c7221 */ /* 0x100fe20000000000 */
[--C-:B------:R-:W-:Y:S01]  /*0820*/  FADD R29, R29, -R26.reuse ;  /* 0x8000001a1d1d7221 */ /* 0x100fe20000000000 */
[--C-:B-----5:R-:W-:Y:S01]  /*0830*/  FADD R17, R17, -R26.reuse ;  /* 0x8000001a11117221 */ /* 0x120fe20000000000 */
[--C-:B------:R-:W-:Y:S01]  /*0840*/  FADD R19, R19, -R26.reuse ;  /* 0x8000001a13137221 */ /* 0x100fe20000000000 */
[----:B------:R-:W-:Y:S01]  /*0850*/  @P0 FMUL R27, R27, 0.25 ;  /* 0x3e8000001b1b0820 */ /* 0x000fe20000400000 */
[----:B-1----:R-:W-:Y:S01]  /*0860*/  FADD R9, R9, -R26 ;  /* 0x8000001a09097221 */ /* 0x002fe20000000000 */
[----:B------:R-:W-:Y:S01]  /*0870*/  @!P1 FMUL R10, R10, 16777216 ;  /* 0x4b8000000a0a9820 */ /* 0x000fe20000400000 */
[----:B--2---:R-:W-:-:S02]  /*0880*/  IMAD.SHL.U32 R2, R16, 0x10, RZ ;  /* 0x0000001010027824 */ /* 0x004fc400078e00ff */
[----:B------:R-:W-:Y:S01]  /*0890*/  @!P1 FMUL R27, R27, 16777216 ;  /* 0x4b8000001b1b9820 */ /* 0x000fe20000400000 */
[----:B0-----:R-:W-:-:S03]  /*08a0*/  FADD R11, R11, -R26 ;  /* 0x8000001a0b0b7221 */ /* 0x001fc60000000000 */
[----:B------:R0:W1:Y:S01]  /*08b0*/  MUFU.RCP R8, R27 ;  /* 0x0000001b00087308 */ /* 0x0000620000001000 */
[----:B------:R-:W-:Y:S01]  /*08c0*/  LOP3.LUT R2, R2, 0xff0, RZ, 0xc0, !PT ;  /* 0x00000ff002027812 */ /* 0x000fe200078ec0ff */
[----:B0-----:R-:W-:Y:S01]  /*08d0*/  FADD R27, R28, -R26 ;  /* 0x8000001a1c1b7221 */ /* 0x001fe20000000000 */
[----:B-1----:R-:W-:Y:S02]  /*08e0*/  FMUL R8, R8, R10 ;  /* 0x0000000a08087220 */ /* 0x002fe40000400000 */
[----:B------:R-:W-:Y:S02]  /*08f0*/  LEA.HI R10, R2, UR4, RZ, 0x1e ;  /* 0x00000004020a7c11 */ /* 0x000fe4000f8ff0ff */
[C---:B------:R-:W-:Y:S01]  /*0900*/  FMUL R26, R8.reuse, R7 ;  /* 0x00000007081a7220 */ /* 0x040fe20000400000 */
[C---:B------:R-:W-:Y:S01]  /*0910*/  FMUL R28, R8.reuse, R27 ;  /* 0x0000001b081c7220 */ /* 0x040fe20000400000 */
[C---:B------:R-:W-:Y:S01]  /*0920*/  FMUL R7, R8.reuse, R23 ;  /* 0x0000001708077220 */ /* 0x040fe20000400000 */
[C---:B------:R-:W-:Y:S01]  /*0930*/  FMUL R4, R8.reuse, R4 ;  /* 0x0000000408047220 */ /* 0x040fe20000400000 */
[----:B------:R-:W-:Y:S01]  /*0940*/  FMUL R24, R8, R24 ;  /* 0x0000001808187220 */ /* 0x000fe20000400000 */
[-CC-:B------:R-:W-:Y:S01]  /*0950*/  FFMA R28, R28, R18.reuse, R15.reuse ;  /* 0x000000121c1c7223 */ /* 0x180fe2000000000f */
[-CC-:B------:R-:W-:Y:S01]  /*0960*/  FFMA R7, R7, R18.reuse, R15.reuse ;  /* 0x0000001207077223 */ /* 0x180fe2000000000f */
[-CC-:B------:R-:W-:Y:S01]  /*0970*/  FFMA R4, R4, R18.reuse, R15.reuse ;  /* 0x0000001204047223 */ /* 0x180fe2000000000f */
[--C-:B------:R-:W-:Y:S01]  /*0980*/  FFMA R24, R24, R18, R15.reuse ;  /* 0x0000001218187223 */ /* 0x100fe2000000000f */
[----:B------:R-:W-:Y:S01]  /*0990*/  IMAD R2, R2, 0x4, R10 ;  /* 0x0000000402027824 */ /* 0x000fe200078e020a */
[----:B------:R-:W-:Y:S01]  /*09a0*/  FSETP.GEU.AND P0, PT, R28, RZ, PT ;  /* 0x000000ff1c00720b */ /* 0x000fe20003f0e000 */
[C---:B------:R-:W-:Y:S01]  /*09b0*/  FMUL R22, R8.reuse, R5 ;  /* 0x0000000508167220 */ /* 0x040fe20000400000 */
[C---:B------:R-:W-:Y:S01]  /*09c0*/  FSETP.GEU.AND P1, PT, R7.reuse, RZ, PT ;  /* 0x000000ff0700720b */ /* 0x040fe20003f2e000 */
[C---:B------:R-:W-:Y:S01]  /*09d0*/  FMUL R6, R8.reuse, R6 ;  /* 0x0000000608067220 */ /* 0x040fe20000400000 */
        /* <DEDUP_REMOVED lines=8> */
[----:B------:R-:W-:Y:S01]  /*0a60*/  FMUL R8, R8, R11 ;  /* 0x0000000b08087220 */ /* 0x000fe20000400000 */
[----:B------:R-:W-:Y:S01]  /*0a70*/  FSEL R7, R7, RZ, P1 ;  /* 0x000000ff07077208 */ /* 0x000fe20000800000 */
[-CC-:B------:R-:W-:Y:S01]  /*0a80*/  FFMA R6, R6, R18.reuse, R15.reuse ;  /* 0x0000001206067223 */ /* 0x180fe2000000000f */
[----:B------:R-:W-:Y:S01]  /*0a90*/  FSEL R11, R28, RZ, P0 ;  /* 0x000000ff1c0b7208 */ /* 0x000fe20000000000 */
[-CC-:B------:R-:W-:Y:S01]  /*0aa0*/  FFMA R22, R22, R18.reuse, R15.reuse ;  /* 0x0000001216167223 */ /* 0x180fe2000000000f */
[----:B------:R-:W-:Y:S01]  /*0ab0*/  FSETP.GEU.AND P1, PT, R24, RZ, PT ;  /* 0x000000ff1800720b */ /* 0x000fe20003f2e000 */
[-CC-:B------:R-:W-:Y:S01]  /*0ac0*/  FFMA R5, R5, R18.reuse, R15.reuse ;  /* 0x0000001205057223 */ /* 0x180fe2000000000f */
[----:B------:R-:W-:Y:S01]  /*0ad0*/  FSETP.GEU.AND P0, PT, R4, RZ, PT ;  /* 0x000000ff0400720b */ /* 0x000fe20003f0e000 */
[-CC-:B------:R-:W-:Y:S01]  /*0ae0*/  FFMA R26, R26, R18.reuse, R15.reuse ;  /* 0x000000121a1a7223 */ /* 0x180fe2000000000f */
[-CC-:B------:R-:W-:Y:S01]  /*0af0*/  FFMA R14, R14, R18.reuse, R15.reuse ;  /* 0x000000120e0e7223 */ /* 0x180fe2000000000f */
[-CC-:B------:R-:W-:Y:S01]  /*0b00*/  FFMA R20, R20, R18.reuse, R15.reuse ;  /* 0x0000001214147223 */ /* 0x180fe2000000000f */
[-CC-:B------:R-:W-:Y:S01]  /*0b10*/  FFMA R12, R12, R18.reuse, R15.reuse ;  /* 0x000000120c0c7223 */ /* 0x180fe2000000000f */
[-CC-:B------:R-:W-:Y:S01]  /*0b20*/  FFMA R10, R10, R18.reuse, R15.reuse ;  /* 0x000000120a0a7223 */ /* 0x180fe2000000000f */
[-CC-:B------:R-:W-:Y:S01]  /*0b30*/  FFMA R17, R17, R18.reuse, R15.reuse ;  /* 0x0000001211117223 */ /* 0x180fe2000000000f */
[-CC-:B------:R-:W-:Y:S01]  /*0b40*/  FFMA R19, R19, R18.reuse, R15.reuse ;  /* 0x0000001213137223 */ /* 0x180fe2000000000f */
[-CC-:B------:R-:W-:Y:S01]  /*0b50*/  FFMA R9, R9, R18.reuse, R15.reuse ;  /* 0x0000001209097223 */ /* 0x180fe2000000000f */
[----:B------:R-:W-:Y:S01]  /*0b60*/  FFMA R8, R8, R18, R15 ;  /* 0x0000001208087223 */ /* 0x000fe2000000000f */
[----:B------:R-:W-:Y:S01]  /*0b70*/  FSEL R13, R24, RZ, P1 ;  /* 0x000000ff180d7208 */ /* 0x000fe20000800000 */
[----:B------:R0:W-:Y:S01]  /*0b80*/  STS [R2+0x4], R7 ;  /* 0x0000040702007388 */ /* 0x0001e20000000800 */
[----:B------:R-:W-:Y:S01]  /*0b90*/  FSEL R15, R4, RZ, P0 ;  /* 0x000000ff040f7208 */ /* 0x000fe20000000000 */
[----:B------:R-:W-:Y:S01]  /*0ba0*/  IMAD.SHL.U32 R4, R16, 0x4, RZ ;  /* 0x0000000410047824 */ /* 0x000fe200078e00ff */
[----:B------:R-:W-:Y:S01]  /*0bb0*/  FSETP.GEU.AND P1, PT, R6, RZ, PT ;  /* 0x000000ff0600720b */ /* 0x000fe20003f2e000 */
[----:B------:R1:W-:Y:S01]  /*0bc0*/  STS [R2+0x8], R11 ;  /* 0x0000080b02007388 */ /* 0x0003e20000000800 */
[----:B------:R-:W-:-:S02]  /*0bd0*/  FSETP.GEU.AND P0, PT, R22, RZ, PT ;  /* 0x000000ff1600720b */ /* 0x000fc40003f0e000 */
[----:B------:R-:W-:Y:S01]  /*0be0*/  FSETP.GEU.AND P2, PT, R26, RZ, PT ;  /* 0x000000ff1a00720b */ /* 0x000fe20003f4e000 */
[----:B------:R2:W-:Y:S01]  /*0bf0*/  STS [R2+0xc], R13 ;  /* 0x00000c0d02007388 */ /* 0x0005e20000000800 */
[----:B------:R-:W-:Y:S02]  /*0c00*/  FSEL R25, R6, RZ, P1 ;  /* 0x000000ff06197208 */ /* 0x000fe40000800000 */
[----:B0-----:R-:W-:Y:S01]  /*0c10*/  FSEL R7, R22, RZ, P0 ;  /* 0x000000ff16077208 */ /* 0x001fe20000000000 */
[----:B------:R0:W-:Y:S01]  /*0c20*/  STS [R2+0x10], R15 ;  /* 0x0000100f02007388 */ /* 0x0001e20000000800 */
[----:B------:R-:W-:Y:S02]  /*0c30*/  FSETP.GEU.AND P1, PT, R14, RZ, PT ;  /* 0x000000ff0e00720b */ /* 0x000fe40003f2e000 */
[----:B------:R-:W-:Y:S01]  /*0c40*/  FSETP.GEU.AND P0, PT, R20, RZ, PT ;  /* 0x000000ff1400720b */ /* 0x000fe20003f0e000 */
[----:B------:R-:W-:Y:S01]  /*0c50*/  STS [R2+0x1c], R7 ;  /* 0x00001c0702007388 */ /* 0x000fe20000000800 */
[----:B------:R-:W-:-:S02]  /*0c60*/  FSEL R23, R26, RZ, P2 ;  /* 0x000000ff1a177208 */ /* 0x000fc40001000000 */
[----:B-1----:R-:W-:Y:S01]  /*0c70*/  FSEL R11, R14, RZ, P1 ;  /* 0x000000ff0e0b7208 */ /* 0x002fe20000800000 */
[----:B------:R-:W-:Y:S01]  /*0c80*/  STS [R2+0x18], R25 ;  /* 0x0000181902007388 */ /* 0x000fe20000000800 */
[----:B--2---:R-:W-:Y:S01]  /*0c90*/  FSEL R13, R20, RZ, P0 ;  /* 0x000000ff140d7208 */ /* 0x004fe20000000000 */
[----:B------:R-:W-:Y:S01]  /*0ca0*/  IMAD.HI R20, R21, 0x2aaaaaab, RZ ;  /* 0x2aaaaaab15147827 */ /* 0x000fe200078e02ff */
[----:B------:R-:W-:Y:S01]  /*0cb0*/  FSETP.GEU.AND P1, PT, R10, RZ, PT ;  /* 0x000000ff0a00720b */ /* 0x000fe20003f2e000 */
[----:B------:R1:W-:Y:S01]  /*0cc0*/  STS [R2+0x14], R23 ;  /* 0x0000141702007388 */ /* 0x0003e20000000800 */
[C---:B------:R-:W-:Y:S02]  /*0cd0*/  FSETP.GEU.AND P0, PT, R9.reuse, RZ, PT ;  /* 0x000000ff0900720b */ /* 0x040fe40003f0e000 */
[----:B------:R-:W-:Y:S01]  /*0ce0*/  FSETP.GEU.AND P2, PT, R12, RZ, PT ;  /* 0x000000ff0c00720b */ /* 0x000fe20003f4e000 */
[----:B------:R-:W-:Y:S01]  /*0cf0*/  STS [R2+0x20], R11 ;  /* 0x0000200b02007388 */ /* 0x000fe20000000800 */
[----:B------:R-:W-:-:S02]  /*0d00*/  FSEL R9, R9, RZ, P0 ;  /* 0x000000ff09097208 */ /* 0x000fc40000000000 */
[----:B------:R-:W-:Y:S01]  /*0d10*/  FSETP.GEU.AND P0, PT, R17, RZ, PT ;  /* 0x000000ff1100720b */ /* 0x000fe20003f0e000 */
[----:B------:R-:W-:Y:S01]  /*0d20*/  STS [R2+0x24], R13 ;  /* 0x0000240d02007388 */ /* 0x000fe20000000800 */
[----:B0-----:R-:W-:Y:S02]  /*0d30*/  FSEL R15, R12, RZ, P2 ;  /* 0x000000ff0c0f7208 */ /* 0x001fe40001000000 */
[----:B-1----:R-:W-:Y:S01]  /*0d40*/  FSEL R23, R10, RZ, P1 ;  /* 0x000000ff0a177208 */ /* 0x002fe20000800000 */
[----:B------:R0:W-:Y:S01]  /*0d50*/  STS [R2+0x38], R9 ;  /* 0x0000380902007388 */ /* 0x0001e20000000800 */
[----:B------:R-:W-:Y:S02]  /*0d60*/  FSETP.GEU.AND P1, PT, R19, RZ, PT ;  /* 0x000000ff1300720b */ /* 0x000fe40003f2e000 */
[----:B------:R-:W-:Y:S01]  /*0d70*/  FSEL R7, R17, RZ, P0 ;  /* 0x000000ff11077208 */ /* 0x000fe20000000000 */
[----:B------:R-:W-:Y:S01]  /*0d80*/  STS [R2+0x28], R15 ;  /* 0x0000280f02007388 */ /* 0x000fe20000000800 */
[----:B------:R-:W-:-:S02]  /*0d90*/  FSEL R19, R19, RZ, P1 ;  /* 0x000000ff13137208 */ /* 0x000fc40000800000 */
[C---:B------:R-:W-:Y:S01]  /*0da0*/  FSETP.GEU.AND P1, PT, R5.reuse, RZ, PT ;  /* 0x000000ff0500720b */ /* 0x040fe20003f2e000 */
[----:B------:R-:W-:Y:S01]  /*0db0*/  STS [R2+0x2c], R23 ;  /* 0x00002c1702007388 */ /* 0x000fe20000000800 */
[C---:B------:R-:W-:Y:S02]  /*0dc0*/  FSETP.GEU.AND P0, PT, R8.reuse, RZ, PT ;  /* 0x000000ff0800720b */ /* 0x040fe40003f0e000 */
[----:B------:R-:W-:Y:S01]  /*0dd0*/  FSEL R5, R5, RZ, P1 ;  /* 0x000000ff05057208 */ /* 0x000fe20000800000 */
[----:B------:R-:W-:Y:S01]  /*0de0*/  STS [R2+0x34], R19 ;  /* 0x0000341302007388 */ /* 0x000fe20000000800 */
[----:B0-----:R-:W-:Y:S02]  /*0df0*/  FSEL R9, R8, RZ, P0 ;  /* 0x000000ff08097208 */ /* 0x001fe40000000000 */
[----:B------:R-:W-:Y:S01]  /*0e00*/  LOP3.LUT R17, R4, 0x3fc, RZ, 0xc0, !PT ;  /* 0x000003fc04117812 */ /* 0x000fe200078ec0ff */
[----:B------:R-:W-:Y:S01]  /*0e10*/  STS [R2+0x30], R7 ;  /* 0x0000300702007388 */ /* 0x000fe20000000800 */
[----:B------:R-:W-:-:S02]  /*0e20*/  LOP3.LUT R16, R16, 0xfc, RZ, 0xc0, !PT ;  /* 0x000000fc10107812 */ /* 0x000fc400078ec0ff */
[C---:B------:R-:W-:Y:S01]  /*0e30*/  LOP3.LUT R4, R17.reuse, 0x400, RZ, 0xfc, !PT ;  /* 0x0000040011047812 */ /* 0x040fe200078efcff */
[----:B------:R-:W-:Y:S01]  /*0e40*/  STS [R2], R5 ;  /* 0x0000000502007388 */ /* 0x000fe20000000800 */
[----:B------:R-:W-:Y:S02]  /*0e50*/  LOP3.LUT R6, R17, 0x800, RZ, 0xfc, !PT ;  /* 0x0000080011067812 */ /* 0x000fe400078efcff */
[----:B------:R-:W-:Y:S01]  /*0e60*/  SHF.R.U32.HI R4, RZ, 0x2, R4 ;  /* 0x00000002ff047819 */ /* 0x000fe20000011604 */
[----:B------:R0:W-:Y:S01]  /*0e70*/  STS [R2+0x3c], R9 ;  /* 0x00003c0902007388 */ /* 0x0001e20000000800 */
[----:B------:R-:W-:Y:S02]  /*0e80*/  SHF.R.U32.HI R6, RZ, 0x2, R6 ;  /* 0x00000002ff067819 */ /* 0x000fe40000011606 */
[----:B------:R-:W-:Y:S02]  /*0e90*/  LOP3.LUT R4, R4, 0x1fc, RZ, 0xc0, !PT ;  /* 0x000001fc04047812 */ /* 0x000fe400078ec0ff */
[----:B------:R-:W-:-:S02]  /*0ea0*/  LOP3.LUT R6, R6, 0x2fc, RZ, 0xc0, !PT ;  /* 0x000002fc06067812 */ /* 0x000fc400078ec0ff */
[----:B------:R-:W-:Y:S01]  /*0eb0*/  IADD3 R16, R16, UR4, RZ ;  /* 0x0000000410107c10 */ /* 0x000fe2000fffe0ff */
[----:B------:R-:W-:Y:S01]  /*0ec0*/  VIADD R4, R4, UR4 ;  /* 0x0000000404047c36 */ /* 0x000fe20008000000 */
[----:B------:R-:W-:Y:S01]  /*0ed0*/  IADD3 R6, R6, UR4, RZ ;  /* 0x0000000406067c10 */ /* 0x000fe2000fffe0ff */
[----:B0-----:R-:W0:Y:S01]  /*0ee0*/  LDC.64 R2, c[0x0][0x238] ;  /* 0x00008e00ff027b82 */ /* 0x001e220000000a00 */
[----:B------:R-:W-:Y:S01]  /*0ef0*/  LOP3.LUT R18, R21, 0x40, RZ, 0xfc, !PT ;  /* 0x0000004015127812 */ /* 0x000fe200078efcff */
[----:B------:R-:W-:-:S06]  /*0f00*/  IMAD R22, R17, 0x4, R16 ;  /* 0x0000000411167824 */ /* 0x000fcc00078e0210 */
[----:B------:R-:W-:Y:S01]  /*0f10*/  BAR.SYNC.DEFER_BLOCKING 0x0 ;  /* 0x0000000000007b1d */ /* 0x000fe20000010000 */
[----:B------:R-:W-:Y:S01]  /*0f20*/  IMAD R24, R17, 0x4, R4 ;  /* 0x0000000411187824 */ /* 0x000fe200078e0204 */
[----:B------:R-:W-:Y:S01]  /*0f30*/  LOP3.LUT R16, R21, 0x80, RZ, 0xfc, !PT ;  /* 0x0000008015107812 */ /* 0x000fe200078efcff */
[----:B------:R-:W-:Y:S01]  /*0f40*/  IMAD R26, R17, 0x4, R6 ;  /* 0x00000004111a7824 */ /* 0x000fe200078e0206 */
[----:B------:R-:W-:Y:S01]  /*0f50*/  SHF.R.U32.HI R19, RZ, 0x1f, R20 ;  /* 0x0000001fff137819 */ /* 0x000fe20000011614 */
[----:B------:R-:W-:Y:S01]  /*0f60*/  IMAD.HI R23, R18, 0x2aaaaaab, RZ ;  /* 0x2aaaaaab12177827 */ /* 0x000fe200078e02ff */
[----:B------:R-:W-:Y:S02]  /*0f70*/  ISETP.GE.AND P0, PT, R0, 0x384, PT ;  /* 0x000003840000780c */ /* 0x000fe40003f06270 */
[----:B------:R-:W-:Y:S01]  /*0f80*/  LEA.HI.SX32 R20, R20, R19, 0x1a ;  /* 0x0000001314147211 */ /* 0x000fe200078fd2ff */
[----:B------:R-:W-:Y:S01]  /*0f90*/  IMAD.HI R19, R16, 0x2aaaaaab, RZ ;  /* 0x2aaaaaab10137827 */ /* 0x000fe200078e02ff */
[----:B------:R-:W-:-:S02]  /*0fa0*/  ISETP.LT.AND P3, PT, R21, 0x600, !P0 ;  /* 0x000006001500780c */ /* 0x000fc40004761270 */
[----:B------:R-:W-:Y:S01]  /*0fb0*/  ISETP.LT.AND P1, PT, R16, 0x600, !P0 ;  /* 0x000006001000780c */ /* 0x000fe20004721270 */
[----:B------:R-:W-:Y:S01]  /*0fc0*/  IMAD R25, R20, -0x180, R21 ;  /* 0xfffffe8014197824 */ /* 0x000fe200078e0215 */
[----:B------:R-:W-:Y:S02]  /*0fd0*/  LOP3.LUT R21, R21, 0xc0, RZ, 0xfc, !PT ;  /* 0x000000c015157812 */ /* 0x000fe400078efcff */
[----:B------:R-:W-:Y:S01]  /*0fe0*/  ISETP.LT.AND P2, PT, R18, 0x600, !P0 ;  /* 0x000006001200780c */ /* 0x000fe20004741270 */
[----:B------:R-:W-:Y:S01]  /*0ff0*/  IMAD R25, R25, 0x384, R0 ;  /* 0x0000038419197824 */ /* 0x000fe200078e0200 */
[----:B------:R-:W-:-:S03]  /*1000*/  ISETP.LT.AND P0, PT, R21, 0x600, !P0 ;  /* 0x000006001500780c */ /* 0x000fc60004701270 */
[----:B------:R-:W-:Y:S01]  /*1010*/  IMAD R25, R20, 0xef100, R25 ;  /* 0x000ef10014197824 */ /* 0x000fe200078e0219 */
[C---:B------:R-:W-:Y:S01]  /*1020*/  LOP3.LUT R20, R17.reuse, 0xc00, RZ, 0xfc, !PT ;  /* 0x00000c0011147812 */ /* 0x040fe200078efcff */
[----:B------:R-:W-:Y:S03]  /*1030*/  LDS R4, [R22] ;  /* 0x0000000016047984 */ /* 0x000fe60000000800 */
[----:B------:R-:W-:Y:S01]  /*1040*/  SHF.R.U32.HI R20, RZ, 0x2, R20 ;  /* 0x00000002ff147819 */ /* 0x000fe20000011614 */
[----:B------:R-:W-:Y:S03]  /*1050*/  LDS R5, [R22+0x4] ;  /* 0x0000040016057984 */ /* 0x000fe60000000800 */
[----:B------:R-:W-:Y:S01]  /*1060*/  LOP3.LUT R20, R20, 0x3fc, RZ, 0xc0, !PT ;  /* 0x000003fc14147812 */ /* 0x000fe200078ec0ff */
[----:B------:R-:W-:Y:S03]  /*1070*/  LDS R6, [R22+0x8] ;  /* 0x0000080016067984 */ /* 0x000fe60000000800 */
[----:B------:R-:W-:Y:S01]  /*1080*/  IADD3 R20, R20, UR4, RZ ;  /* 0x0000000414147c10 */ /* 0x000fe2000fffe0ff */
[----:B------:R1:W2:Y:S04]  /*1090*/  LDS R7, [R22+0xc] ;  /* 0x00000c0016077984 */ /* 0x0002a80000000800 */
[----:B------:R-:W-:Y:S01]  /*10a0*/  IMAD R20, R17, 0x4, R20 ;  /* 0x0000000411147824 */ /* 0x000fe200078e0214 */
[----:B------:R-:W-:Y:S04]  /*10b0*/  LDS R8, [R24+0x1000] ;  /* 0x0010000018087984 */ /* 0x000fe80000000800 */
[----:B------:R-:W-:Y:S01]  /*10c0*/  LDS R9, [R24+0x1004] ;  /* 0x0010040018097984 */ /* 0x000fe20000000800 */
[----:B-1----:R-:W-:-:S03]  /*10d0*/  SHF.R.U32.HI R22, RZ, 0x1f, R19 ;  /* 0x0000001fff167819 */ /* 0x002fc60000011613 */
[----:B------:R-:W-:Y:S01]  /*10e0*/  LDS R10, [R24+0x1008] ;  /* 0x00100800180a7984 */ /* 0x000fe20000000800 */
[----:B------:R-:W-:-:S03]  /*10f0*/  LEA.HI.SX32 R19, R19, R22, 0x1a ;  /* 0x0000001613137211 */ /* 0x000fc600078fd2ff */
[----:B------:R1:W3:Y:S02]  /*1100*/  LDS R11, [R24+0x100c] ;  /* 0x00100c00180b7984 */ /* 0x0002e40000000800 */
[----:B------:R-:W-:Y:S02]  /*1110*/  IMAD R27, R19, -0x180, R16 ;  /* 0xfffffe80131b7824 */ /* 0x000fe400078e0210 */
[----:B------:R-:W-:Y:S04]  /*1120*/  LDS R12, [R26+0x2000] ;  /* 0x002000001a0c7984 */ /* 0x000fe80000000800 */
[----:B------:R-:W-:Y:S01]  /*1130*/  LDS R13, [R26+0x2004] ;  /* 0x002004001a0d7984 */ /* 0x000fe20000000800 */
[----:B-1----:R-:W-:-:S03]  /*1140*/  SHF.R.U32.HI R24, RZ, 0x1f, R23 ;  /* 0x0000001fff187819 */ /* 0x002fc60000011617 */
[----:B------:R-:W-:Y:S01]  /*1150*/  LDS R14, [R26+0x2008] ;  /* 0x002008001a0e7984 */ /* 0x000fe20000000800 */
[----:B------:R-:W-:-:S03]  /*1160*/  LEA.HI.SX32 R23, R23, R24, 0x1a ;  /* 0x0000001817177211 */ /* 0x000fc600078fd2ff */
[----:B------:R-:W1:Y:S02]  /*1170*/  LDS R15, [R26+0x200c] ;  /* 0x00200c001a0f7984 */ /* 0x000e640000000800 */
[----:B------:R-:W-:Y:S02]  /*1180*/  IMAD R29, R23, -0x180, R18 ;  /* 0xfffffe80171d7824 */ /* 0x000fe400078e0212 */
[--C-:B------:R-:W-:Y:S02]  /*1190*/  IMAD R18, R27, 0x384, R0.reuse ;  /* 0x000003841b127824 */ /* 0x100fe400078e0200 */
[----:B------:R-:W-:Y:S02]  /*11a0*/  IMAD R16, R29, 0x384, R0 ;  /* 0x000003841d107824 */ /* 0x000fe400078e0200 */
[----:B------:R-:W-:Y:S02]  /*11b0*/  IMAD R27, R19, 0xef100, R18 ;  /* 0x000ef100131b7824 */ /* 0x000fe400078e0212 */
[----:B------:R-:W-:-:S02]  /*11c0*/  IMAD R23, R23, 0xef100, R16 ;  /* 0x000ef10017177824 */ /* 0x000fc400078e0210 */
[----:B0-----:R-:W-:-:S04]  /*11d0*/  IMAD.WIDE R18, R25, 0x4, R2 ;  /* 0x0000000419127825 */ /* 0x001fc800078e0202 */
[--C-:B------:R-:W-:Y:S01]  /*11e0*/  IMAD.WIDE R22, R23, 0x4, R2.reuse ;  /* 0x0000000417167825 */ /* 0x100fe200078e0202 */
[----:B--2---:R0:W-:Y:S03]  /*11f0*/  @P3 STG.E.128 desc[UR6][R18.64], R4 ;  /* 0x0000000412003986 */ /* 0x0041e6000c101d06 */
[----:B------:R-:W-:Y:S01]  /*1200*/  IMAD.WIDE R24, R27, 0x4, R2 ;  /* 0x000000041b187825 */ /* 0x000fe200078e0202 */
[----:B---3--:R0:W-:Y:S04]  /*1210*/  @P2 STG.E.128 desc[UR6][R22.64], R8 ;  /* 0x0000000816002986 */ /* 0x0081e8000c101d06 */
[----:B-1----:R0:W-:Y:S02]  /*1220*/  @P1 STG.E.128 desc[UR6][R24.64], R12 ;  /* 0x0000000c18001986 */ /* 0x0021e4000c101d06 */
[----:B0-----:R-:W-:Y:S05]  /*1230*/  @!P0 EXIT ;  /* 0x000000000000894d */ /* 0x001fea0003800000 */
[----:B0-----:R-:W-:Y:S01]  /*1240*/  LDS R4, [R20+0x3000] ;  /* 0x0030000014047984 */ /* 0x001fe20000000800 */
[----:B------:R-:W-:-:S03]  /*1250*/  IMAD.HI R8, R21, 0x2aaaaaab, RZ ;  /* 0x2aaaaaab15087827 */ /* 0x000fc600078e02ff */
[----:B------:R-:W-:Y:S02]  /*1260*/  LDS R5, [R20+0x3004] ;  /* 0x0030040014057984 */ /* 0x000fe40000000800 */
[----:B------:R-:W-:Y:S02]  /*1270*/  SHF.R.U32.HI R9, RZ, 0x1f, R8 ;  /* 0x0000001fff097819 */ /* 0x000fe40000011608 */
[----:B------:R-:W-:Y:S02]  /*1280*/  LDS R6, [R20+0x3008] ;  /* 0x0030080014067984 */ /* 0x000fe40000000800 */
[----:B------:R-:W-:Y:S02]  /*1290*/  LEA.HI.SX32 R8, R8, R9, 0x1a ;  /* 0x0000000908087211 */ /* 0x000fe400078fd2ff */
[----:B------:R-:W0:Y:S03]  /*12a0*/  LDS R7, [R20+0x300c] ;  /* 0x00300c0014077984 */ /* 0x000e260000000800 */
[----:B------:R-:W-:-:S04]  /*12b0*/  IMAD R21, R8, -0x180, R21 ;  /* 0xfffffe8008157824 */ /* 0x000fc800078e0215 */
[----:B------:R-:W-:-:S04]  /*12c0*/  IMAD R21, R21, 0x384, R0 ;  /* 0x0000038415157824 */ /* 0x000fc800078e0200 */
[----:B------:R-:W-:-:S04]  /*12d0*/  IMAD R21, R8, 0xef100, R21 ;  /* 0x000ef10008157824 */ /* 0x000fc800078e0215 */
[----:B------:R-:W-:-:S05]  /*12e0*/  IMAD.WIDE R2, R21, 0x4, R2 ;  /* 0x0000000415027825 */ /* 0x000fca00078e0202 */
[----:B0-----:R-:W-:Y:S01]  /*12f0*/  STG.E.128 desc[UR6][R2.64], R4 ;  /* 0x0000000402007986 */ /* 0x001fe2000c101d06 */
[----:B------:R-:W-:Y:S05]  /*1300*/  EXIT ;  /* 0x000000000000794d */ /* 0x000fea0003800000 */
.L_x_0:
[----:B------:R-:W-:-:S00]  /*1310*/  BRA `(.L_x_0) ;  /* 0xfffffffc00fc7947 */ /* 0x000fc0000383ffff */
[----:B------:R-:W-:-:S00]  /*1320*/  NOP ;  /* 0x0000000000007918 */ /* 0x000fc00000000000 */
        /* <DEDUP_REMOVED lines=13> */
.L_x_1:


//--------------------- .nv.global.init           --------------------------
	.section	.nv.global.init,"aw",@progbits
.nv.global.init:
	.type		_$_str,@object
	.size		_$_str,(_$_str_$_2 - _$_str)
_$_str:
        /*0000*/ 	.byte	0x5f, 0x5f, 0x43, 0x55, 0x44, 0x41, 0x5f, 0x46, 0x54, 0x5a, 0x00
	.type		_$_str_$_2,@object
	.size		_$_str_$_2,(.L_1 - _$_str_$_2)
_$_str_$_2:
        /*000b*/ 	.byte	0x5f, 0x5f, 0x43, 0x55, 0x44, 0x41, 0x5f, 0x50, 0x52, 0x45, 0x43, 0x5f, 0x53, 0x51, 0x52, 0x54
        /*001b*/ 	.byte	0x00
.L_1:


//--------------------- .nv.shared.triton_poi_fused__native_batch_norm_legit_no_training_relu_36 --------------------------
	.section	.nv.shared.triton_poi_fused__native_batch_norm_legit_no_training_relu_36,"aw",@nobits
	.sectionflags	@""
	.align	16
	.zero		1024


//--------------------- .nv.constant0.triton_poi_fused__native_batch_norm_legit_no_training_relu_36 --------------------------
	.section	.nv.constant0.triton_poi_fused__native_batch_norm_legit_no_training_relu_36,"a",@progbits
	.sectionflags	@""
	.align	4
.nv.constant0.triton_poi_fused__native_batch_norm_legit_no_training_relu_36:
	.zero		584
